//
// Generated by NVIDIA NVVM Compiler
//
// Compiler Build ID: CL-36424714
// Cuda compilation tools, release 13.0, V13.0.88
// Based on NVVM 20.0.0
//

.version 9.0
.target sm_100
.address_size 64

	// .globl	_Z26MatrixMultiplicationKernelPiS_S_i
// _ZZ26MatrixMultiplicationKernelPiS_S_iE8shared_M has been demoted
// _ZZ26MatrixMultiplicationKernelPiS_S_iE8shared_N has been demoted

.visible .entry _Z26MatrixMultiplicationKernelPiS_S_i(
	.param .u64 .ptr .align 1 _Z26MatrixMultiplicationKernelPiS_S_i_param_0,
	.param .u64 .ptr .align 1 _Z26MatrixMultiplicationKernelPiS_S_i_param_1,
	.param .u64 .ptr .align 1 _Z26MatrixMultiplicationKernelPiS_S_i_param_2,
	.param .u32 _Z26MatrixMultiplicationKernelPiS_S_i_param_3
)
{
	.reg .pred 	%p<6>;
	.reg .b32 	%r<42>;
	.reg .b32 	%f<17>;
	.reg .b64 	%rd<13>;
	.reg .b64 	%fd<5>;
	// demoted variable
	.shared .align 4 .b8 _ZZ26MatrixMultiplicationKernelPiS_S_iE8shared_M[16];
	// demoted variable
	.shared .align 4 .b8 _ZZ26MatrixMultiplicationKernelPiS_S_iE8shared_N[16];
	ld.param.u64 	%rd3, [_Z26MatrixMultiplicationKernelPiS_S_i_param_0];
	ld.param.u64 	%rd4, [_Z26MatrixMultiplicationKernelPiS_S_i_param_1];
	ld.param.u64 	%rd5, [_Z26MatrixMultiplicationKernelPiS_S_i_param_2];
	ld.param.u32 	%r17, [_Z26MatrixMultiplicationKernelPiS_S_i_param_3];
	mov.u32 	%r19, %ctaid.x;
	mov.u32 	%r20, %ctaid.y;
	mov.u32 	%r1, %tid.x;
	mov.u32 	%r2, %tid.y;
	mov.u32 	%r21, %ntid.y;
	mad.lo.s32 	%r3, %r20, %r21, %r2;
	mov.u32 	%r22, %ntid.x;
	mad.lo.s32 	%r4, %r19, %r22, %r1;
	cvt.rn.f64.s32 	%fd2, %r17;
	mul.f64 	%fd3, %fd2, 0d3FE0000000000000;
	cvt.rpi.f64.f64 	%fd1, %fd3;
	setp.leu.f64 	%p1, %fd1, 0d0000000000000000;
	mov.b32 	%r41, 0;
	@%p1 bra 	$L__BB0_7;
	mad.lo.s32 	%r5, %r17, %r3, %r1;
	shl.b32 	%r24, %r2, 3;
	mov.u32 	%r25, _ZZ26MatrixMultiplicationKernelPiS_S_iE8shared_M;
	add.s32 	%r6, %r25, %r24;
	shl.b32 	%r26, %r1, 2;
	add.s32 	%r7, %r6, %r26;
	mov.u32 	%r27, _ZZ26MatrixMultiplicationKernelPiS_S_iE8shared_N;
	add.s32 	%r9, %r27, %r26;
	add.s32 	%r8, %r9, %r24;
	cvta.to.global.u64 	%rd1, %rd3;
	cvta.to.global.u64 	%rd2, %rd4;
	mov.b32 	%r39, 0;
	mov.u32 	%r41, %r39;
$L__BB0_2:
	shl.b32 	%r12, %r39, 1;
	add.s32 	%r13, %r12, %r2;
	add.s32 	%r28, %r12, %r1;
	max.s32 	%r30, %r3, %r28;
	setp.ge.s32 	%p2, %r30, %r17;
	mov.f32 	%f15, 0f00000000;
	@%p2 bra 	$L__BB0_4;
	add.s32 	%r31, %r5, %r12;
	mul.wide.s32 	%rd6, %r31, 4;
	add.s64 	%rd7, %rd1, %rd6;
	ld.global.u32 	%r32, [%rd7];
	cvt.rn.f32.s32 	%f15, %r32;
$L__BB0_4:
	st.shared.f32 	[%r7], %f15;
	mov.f32 	%f16, 0f00000000;
	max.s32 	%r33, %r4, %r13;
	setp.ge.s32 	%p3, %r33, %r17;
	@%p3 bra 	$L__BB0_6;
	mad.lo.s32 	%r34, %r13, %r17, %r4;
	mul.wide.s32 	%rd8, %r34, 4;
	add.s64 	%rd9, %rd2, %rd8;
	ld.global.u32 	%r35, [%rd9];
	cvt.rn.f32.s32 	%f16, %r35;
$L__BB0_6:
	st.shared.f32 	[%r8], %f16;
	bar.sync 	0;
	ld.shared.f32 	%f7, [%r6];
	ld.shared.f32 	%f8, [%r9];
	cvt.rn.f32.s32 	%f9, %r41;
	fma.rn.f32 	%f10, %f7, %f8, %f9;
	cvt.rzi.s32.f32 	%r36, %f10;
	ld.shared.f32 	%f11, [%r6+4];
	ld.shared.f32 	%f12, [%r9+8];
	cvt.rn.f32.s32 	%f13, %r36;
	fma.rn.f32 	%f14, %f11, %f12, %f13;
	cvt.rzi.s32.f32 	%r41, %f14;
	bar.sync 	0;
	add.s32 	%r39, %r39, 1;
	cvt.rn.f64.u32 	%fd4, %r39;
	setp.gt.f64 	%p4, %fd1, %fd4;
	@%p4 bra 	$L__BB0_2;
$L__BB0_7:
	max.s32 	%r37, %r3, %r4;
	setp.ge.s32 	%p5, %r37, %r17;
	@%p5 bra 	$L__BB0_9;
	mad.lo.s32 	%r38, %r17, %r3, %r4;
	cvta.to.global.u64 	%rd10, %rd5;
	mul.wide.s32 	%rd11, %r38, 4;
	add.s64 	%rd12, %rd10, %rd11;
	st.global.u32 	[%rd12], %r41;
$L__BB0_9:
	ret;

}


// ===== COMPILED SASS (sm_100) =====

	.target	sm_100

	.elftype	@"ET_EXEC"


//--------------------- .note.nv.tkinfo           --------------------------
	.section	.note.nv.tkinfo,"",@"SHT_NOTE"
	.sectionflags	@"SHF_NOTE_NV_TKINFO"
	.tkinfo
        /*0018*/ 	.word	0x00000002
        /*0030*/ 	.string	""
        /*0030*/ 	.string	"ptxas"
        /*0030*/ 	.string	"Cuda compilation tools, release 13.0, V13.0.88"
        /*0030*/ 	.string	"Build cuda_13.0.r13.0/compiler.36424714_0"
        /*0030*/ 	.string	"-arch sm_100 -m 64 "



//--------------------- .note.nv.cuinfo           --------------------------
	.section	.note.nv.cuinfo,"",@"SHT_NOTE"
	.sectionflags	@"SHF_NOTE_NV_CUINFO"
        /*0018*/ 	.short	0x0002
        /*001a*/ 	.short	0x0064
        /*001c*/ 	.short	0x0082
	.zero		2


//--------------------- .nv.info                  --------------------------
	.section	.nv.info,"",@"SHT_CUDA_INFO"
	.align	4


	//----- nvinfo : EIATTR_REGCOUNT
	.align		4
        /*0000*/ 	.byte	0x04, 0x2f
        /*0002*/ 	.short	(.L_1 - .L_0)
	.align		4
.L_0:
        /*0004*/ 	.word	index@(_Z26MatrixMultiplicationKernelPiS_S_i)
        /*0008*/ 	.word	0x0000001c


	//----- nvinfo : EIATTR_FRAME_SIZE
	.align		4
.L_1:
        /*000c*/ 	.byte	0x04, 0x11
        /*000e*/ 	.short	(.L_3 - .L_2)
	.align		4
.L_2:
        /*0010*/ 	.word	index@(_Z26MatrixMultiplicationKernelPiS_S_i)
        /*0014*/ 	.word	0x00000000


	//----- nvinfo : EIATTR_MIN_STACK_SIZE
	.align		4
.L_3:
        /*0018*/ 	.byte	0x04, 0x12
        /*001a*/ 	.short	(.L_5 - .L_4)
	.align		4
.L_4:
        /*001c*/ 	.word	index@(_Z26MatrixMultiplicationKernelPiS_S_i)
        /*0020*/ 	.word	0x00000000
.L_5:


//--------------------- .nv.compat                --------------------------
	.section	.nv.compat,"",@"SHT_CUDA_COMPAT_INFO"
	.align	4
        /*0000*/ 	.byte	0x02, 0x09, 0x00, 0x00, 0x02, 0x02, 0x01, 0x00, 0x02, 0x05, 0x05, 0x00, 0x03, 0x07, 0x01, 0x01
        /*0010*/ 	.byte	0x02, 0x03, 0x00, 0x00, 0x02, 0x06, 0x01, 0x00, 0x04, 0x0b, 0x08, 0x00, 0x01, 0x00, 0x00, 0x00
        /*0020*/ 	.byte	0x00, 0x00, 0x00, 0x00


//--------------------- .nv.info._Z26MatrixMultiplicationKernelPiS_S_i --------------------------
	.section	.nv.info._Z26MatrixMultiplicationKernelPiS_S_i,"",@"SHT_CUDA_INFO"
	.sectionflags	@""
	.align	4


	//----- nvinfo : EIATTR_CUDA_API_VERSION
	.align		4
        /*0000*/ 	.byte	0x04, 0x37
        /*0002*/ 	.short	(.L_7 - .L_6)
.L_6:
        /*0004*/ 	.word	0x00000082


	//----- nvinfo : EIATTR_KPARAM_INFO
	.align		4
.L_7:
        /*0008*/ 	.byte	0x04, 0x17
        /*000a*/ 	.short	(.L_9 - .L_8)
.L_8:
        /*000c*/ 	.word	0x00000000
        /*0010*/ 	.short	0x0003
        /*0012*/ 	.short	0x0018
        /*0014*/ 	.byte	0x00, 0xf0, 0x11, 0x00


	//----- nvinfo : EIATTR_KPARAM_INFO
	.align		4
.L_9:
        /*0018*/ 	.byte	0x04, 0x17
        /*001a*/ 	.short	(.L_11 - .L_10)
.L_10:
        /*001c*/ 	.word	0x00000000
        /*0020*/ 	.short	0x0002
        /*0022*/ 	.short	0x0010
        /*0024*/ 	.byte	0x00, 0xf5, 0x21, 0x00


	//----- nvinfo : EIATTR_KPARAM_INFO
	.align		4
.L_11:
        /*0028*/ 	.byte	0x04, 0x17
        /*002a*/ 	.short	(.L_13 - .L_12)
.L_12:
        /*002c*/ 	.word	0x00000000
        /*0030*/ 	.short	0x0001
        /*0032*/ 	.short	0x0008
        /*0034*/ 	.byte	0x00, 0xf5, 0x21, 0x00


	//----- nvinfo : EIATTR_KPARAM_INFO
	.align		4
.L_13:
        /*0038*/ 	.byte	0x04, 0x17
        /*003a*/ 	.short	(.L_15 - .L_14)
.L_14:
        /*003c*/ 	.word	0x00000000
        /*0040*/ 	.short	0x0000
        /*0042*/ 	.short	0x0000
        /*0044*/ 	.byte	0x00, 0xf5, 0x21, 0x00


	//----- nvinfo : EIATTR_SPARSE_MMA_MASK
	.align		4
.L_15:
        /*0048*/ 	.byte	0x03, 0x50
        /*004a*/ 	.short	0x0000


	//----- nvinfo : EIATTR_MAXREG_COUNT
	.align		4
        /*004c*/ 	.byte	0x03, 0x1b
        /*004e*/ 	.short	0x00ff


	//----- nvinfo : EIATTR_NUM_BARRIERS
	.align		4
        /*0050*/ 	.byte	0x02, 0x4c
        /*0052*/ 	.byte	0x01
	.zero		1


	//----- nvinfo : EIATTR_MERCURY_ISA_VERSION
	.align		4
        /*0054*/ 	.byte	0x03, 0x5f
        /*0056*/ 	.short	0x0101


	//----- nvinfo : EIATTR_VRC_CTA_INIT_COUNT
	.align		4
        /*0058*/ 	.byte	0x02, 0x4a
	.zero		1
	.zero		1


	//----- nvinfo : EIATTR_EXIT_INSTR_OFFSETS
	.align		4
        /*005c*/ 	.byte	0x04, 0x1c
        /*005e*/ 	.short	(.L_17 - .L_16)


	//   ....[0]....
.L_16:
        /*0060*/ 	.word	0x00000440


	//   ....[1]....
        /*0064*/ 	.word	0x00000490


	//----- nvinfo : EIATTR_CBANK_PARAM_SIZE
	.align		4
.L_17:
        /*0068*/ 	.byte	0x03, 0x19
        /*006a*/ 	.short	0x001c


	//----- nvinfo : EIATTR_PARAM_CBANK
	.align		4
        /*006c*/ 	.byte	0x04, 0x0a
        /*006e*/ 	.short	(.L_19 - .L_18)
	.align		4
.L_18:
        /*0070*/ 	.word	index@(.nv.constant0._Z26MatrixMultiplicationKernelPiS_S_i)
        /*0074*/ 	.short	0x0380
        /*0076*/ 	.short	0x001c


	//----- nvinfo : EIATTR_SW_WAR
	.align		4
.L_19:
        /*0078*/ 	.byte	0x04, 0x36
        /*007a*/ 	.short	(.L_21 - .L_20)
.L_20:
        /*007c*/ 	.word	0x00000008
.L_21:


//--------------------- .nv.callgraph             --------------------------
	.section	.nv.callgraph,"",@"SHT_CUDA_CALLGRAPH"
	.align	4
	.sectionentsize	8
	.align		4
        /*0000*/ 	.word	0x00000000
	.align		4
        /*0004*/ 	.word	0xffffffff
	.align		4
        /*0008*/ 	.word	0x00000000
	.align		4
        /*000c*/ 	.word	0xfffffffe
	.align		4
        /*0010*/ 	.word	0x00000000
	.align		4
        /*0014*/ 	.word	0xfffffffd
	.align		4
        /*0018*/ 	.word	0x00000000
	.align		4
        /*001c*/ 	.word	0xfffffffc


//--------------------- .text._Z26MatrixMultiplicationKernelPiS_S_i --------------------------
	.section	.text._Z26MatrixMultiplicationKernelPiS_S_i,"ax",@progbits
	.align	128
        .global         _Z26MatrixMultiplicationKernelPiS_S_i
        .type           _Z26MatrixMultiplicationKernelPiS_S_i,@function
        .size           _Z26MatrixMultiplicationKernelPiS_S_i,(.L_x_3 - _Z26MatrixMultiplicationKernelPiS_S_i)
        .other          _Z26MatrixMultiplicationKernelPiS_S_i,@"STO_CUDA_ENTRY STV_DEFAULT"
_Z26MatrixMultiplicationKernelPiS_S_i:
.text._Z26MatrixMultiplicationKernelPiS_S_i:
[----:B------:R-:W-:Y:S01]  /*0000*/  LDC R1, c[0x0][0x37c] ;  /* 0x0000df00ff017b82 */ /* 0x000fe20000000800 */
[----:B------:R-:W0:Y:S01]  /*0010*/  LDCU UR7, c[0x0][0x398] ;  /* 0x00007300ff0777ac */ /* 0x000e220008000800 */
[----:B------:R-:W1:Y:S06]  /*0020*/  S2R R0, SR_TID.Y ;  /* 0x0000000000007919 */ /* 0x000e6c0000002200 */
[----:B------:R-:W1:Y:S01]  /*0030*/  LDC R13, c[0x0][0x364] ;  /* 0x0000d900ff0d7b82 */ /* 0x000e620000000800 */
[----:B------:R-:W-:Y:S01]  /*0040*/  IMAD.MOV.U32 R11, RZ, RZ, RZ ;  /* 0x000000ffff0b7224 */ /* 0x000fe200078e00ff */
[----:B------:R-:W2:Y:S01]  /*0050*/  LDCU.64 UR10, c[0x0][0x358] ;  /* 0x00006b00ff0a77ac */ /* 0x000ea20008000a00 */
[----:B------:R-:W3:Y:S05]  /*0060*/  S2R R10, SR_TID.X ;  /* 0x00000000000a7919 */ /* 0x000eea0000002100 */
[----:B------:R-:W-:Y:S01]  /*0070*/  S2UR UR4, SR_CTAID.X ;  /* 0x00000000000479c3 */ /* 0x000fe20000002500 */
[----:B0-----:R-:W0:Y:S07]  /*0080*/  I2F.F64 R2, UR7 ;  /* 0x0000000700027d12 */ /* 0x001e2e0008201c00 */
[----:B------:R-:W1:Y:S08]  /*0090*/  S2UR UR5, SR_CTAID.Y ;  /* 0x00000000000579c3 */ /* 0x000e700000002600 */
[----:B------:R-:W3:Y:S01]  /*00a0*/  LDC R5, c[0x0][0x360] ;  /* 0x0000d800ff057b82 */ /* 0x000ee20000000800 */
[----:B0-----:R-:W-:-:S10]  /*00b0*/  DMUL R2, R2, 0.5 ;  /* 0x3fe0000002027828 */ /* 0x001fd40000000000 */
[----:B------:R-:W0:Y:S01]  /*00c0*/  FRND.F64.CEIL R2, R2 ;  /* 0x0000000200027313 */ /* 0x000e220000309800 */
[----:B-1----:R-:W-:Y:S02]  /*00d0*/  IMAD R13, R13, UR5, R0 ;  /* 0x000000050d0d7c24 */ /* 0x002fe4000f8e0200 */
[----:B---3--:R-:W-:-:S05]  /*00e0*/  IMAD R12, R5, UR4, R10 ;  /* 0x00000004050c7c24 */ /* 0x008fca000f8e020a */
[----:B------:R-:W-:Y:S01]  /*00f0*/  VIMNMX R14, PT, PT, R13, R12, !PT ;  /* 0x0000000c0d0e7248 */ /* 0x000fe20007fe0100 */
[----:B0-----:R-:W-:-:S14]  /*0100*/  DSETP.GT.AND P0, PT, R2, RZ, PT ;  /* 0x000000ff0200722a */ /* 0x001fdc0003f04000 */
[----:B--2---:R-:W-:Y:S05]  /*0110*/  @!P0 BRA `(.L_x_0) ;  /* 0x0000000000c48947 */ /* 0x004fea0003800000 */
[----:B------:R-:W0:Y:S01]  /*0120*/  S2UR UR6, SR_CgaCtaId ;  /* 0x00000000000679c3 */ /* 0x000e220000008800 */
[----:B------:R-:W-:Y:S01]  /*0130*/  UMOV UR4, 0x400 ;  /* 0x0000040000047882 */ /* 0x000fe20000000000 */
[----:B------:R-:W-:Y:S01]  /*0140*/  IMAD R16, R13, UR7, R10 ;  /* 0x000000070d107c24 */ /* 0x000fe2000f8e020a */
[----:B------:R-:W-:Y:S01]  /*0150*/  UIADD3 UR5, UPT, UPT, UR4, 0x10, URZ ;  /* 0x0000001004057890 */ /* 0x000fe2000fffe0ff */
[----:B------:R-:W-:Y:S01]  /*0160*/  MOV R15, RZ ;  /* 0x000000ff000f7202 */ /* 0x000fe20000000f00 */
[----:B------:R-:W-:Y:S01]  /*0170*/  IMAD.MOV.U32 R11, RZ, RZ, RZ ;  /* 0x000000ffff0b7224 */ /* 0x000fe200078e00ff */
[----:B------:R-:W1:Y:S01]  /*0180*/  LDCU UR8, c[0x0][0x398] ;  /* 0x00007300ff0877ac */ /* 0x000e620008000800 */
[----:B0-----:R-:W-:Y:S02]  /*0190*/  ULEA UR5, UR6, UR5, 0x18 ;  /* 0x0000000506057291 */ /* 0x001fe4000f8ec0ff */
[----:B------:R-:W-:-:S04]  /*01a0*/  ULEA UR4, UR6, UR4, 0x18 ;  /* 0x0000000406047291 */ /* 0x000fc8000f8ec0ff */
[----:B------:R-:W-:Y:S02]  /*01b0*/  LEA R19, R10, UR5, 0x2 ;  /* 0x000000050a137c11 */ /* 0x000fe4000f8e10ff */
[----:B------:R-:W-:-:S03]  /*01c0*/  LEA R17, R0, UR4, 0x3 ;  /* 0x0000000400117c11 */ /* 0x000fc6000f8e18ff */
[----:B------:R-:W-:Y:S01]  /*01d0*/  IMAD R20, R0, 0x8, R19 ;  /* 0x0000000800147824 */ /* 0x000fe200078e0213 */
[----:B-1----:R-:W-:-:S07]  /*01e0*/  LEA R18, R10, R17, 0x2 ;  /* 0x000000110a127211 */ /* 0x002fce00078e10ff */
.L_x_1:
[C---:B------:R-:W-:Y:S01]  /*01f0*/  LEA R4, R15.reuse, R10, 0x1 ;  /* 0x0000000a0f047211 */ /* 0x040fe200078e08ff */
[----:B------:R-:W-:Y:S01]  /*0200*/  IMAD R21, R15, 0x2, R0 ;  /* 0x000000020f157824 */ /* 0x000fe200078e0200 */
[----:B------:R-:W-:Y:S02]  /*0210*/  UMOV UR7, UR8 ;  /* 0x0000000800077c82 */ /* 0x000fe40008000000 */
[----:B------:R-:W-:Y:S02]  /*0220*/  VIMNMX R4, PT, PT, R13, R4, !PT ;  /* 0x000000040d047248 */ /* 0x000fe40007fe0100 */
[----:B------:R-:W-:Y:S02]  /*0230*/  VIMNMX R5, PT, PT, R12, R21, !PT ;  /* 0x000000150c057248 */ /* 0x000fe40007fe0100 */
[----:B------:R-:W-:Y:S02]  /*0240*/  ISETP.GE.AND P0, PT, R4, UR7, PT ;  /* 0x0000000704007c0c */ /* 0x000fe4000bf06270 */
[----:B------:R-:W-:-:S11]  /*0250*/  ISETP.GE.AND P1, PT, R5, UR7, PT ;  /* 0x0000000705007c0c */ /* 0x000fd6000bf26270 */
[----:B0-----:R-:W0:Y:S01]  /*0260*/  @!P0 LDC.64 R6, c[0x0][0x380] ;  /* 0x0000e000ff068b82 */ /* 0x001e220000000a00 */
[----:B------:R-:W-:Y:S01]  /*0270*/  @!P0 LEA R9, R15, R16, 0x1 ;  /* 0x000000100f098211 */ /* 0x000fe200078e08ff */
[----:B------:R-:W-:-:S06]  /*0280*/  @!P1 IMAD R21, R21, UR7, R12 ;  /* 0x0000000715159c24 */ /* 0x000fcc000f8e020c */
[----:B-1----:R-:W1:Y:S01]  /*0290*/  @!P1 LDC.64 R4, c[0x0][0x388] ;  /* 0x0000e200ff049b82 */ /* 0x002e620000000a00 */
[----:B0-----:R-:W-:-:S06]  /*02a0*/  @!P0 IMAD.WIDE R6, R9, 0x4, R6 ;  /* 0x0000000409068825 */ /* 0x001fcc00078e0206 */
[----:B------:R-:W2:Y:S01]  /*02b0*/  @!P0 LDG.E R6, desc[UR10][R6.64] ;  /* 0x0000000a06068981 */ /* 0x000ea2000c1e1900 */
[----:B-1----:R-:W-:-:S06]  /*02c0*/  @!P1 IMAD.WIDE R4, R21, 0x4, R4 ;  /* 0x0000000415049825 */ /* 0x002fcc00078e0204 */
[----:B------:R-:W3:Y:S01]  /*02d0*/  @!P1 LDG.E R4, desc[UR10][R4.64] ;  /* 0x0000000a04049981 */ /* 0x000ee2000c1e1900 */
[----:B------:R-:W-:Y:S02]  /*02e0*/  HFMA2 R23, -RZ, RZ, 0, 0 ;  /* 0x00000000ff177431 */ /* 0x000fe400000001ff */
[----:B------:R-:W-:Y:S01]  /*02f0*/  IMAD.MOV.U32 R21, RZ, RZ, RZ ;  /* 0x000000ffff157224 */ /* 0x000fe200078e00ff */
[----:B------:R-:W-:Y:S01]  /*0300*/  I2FP.F32.S32 R11, R11 ;  /* 0x0000000b000b7245 */ /* 0x000fe20000201400 */
[----:B------:R-:W-:Y:S01]  /*0310*/  VIADD R15, R15, 0x1 ;  /* 0x000000010f0f7836 */ /* 0x000fe20000000000 */
[----:B--2---:R-:W-:Y:S02]  /*0320*/  @!P0 I2FP.F32.S32 R21, R6 ;  /* 0x0000000600158245 */ /* 0x004fe40000201400 */
[----:B---3--:R-:W-:-:S03]  /*0330*/  @!P1 I2FP.F32.S32 R23, R4 ;  /* 0x0000000400179245 */ /* 0x008fc60000201400 */
[----:B------:R-:W-:Y:S04]  /*0340*/  STS [R18], R21 ;  /* 0x0000001512007388 */ /* 0x000fe80000000800 */
[----:B------:R-:W-:Y:S01]  /*0350*/  STS [R20], R23 ;  /* 0x0000001714007388 */ /* 0x000fe20000000800 */
[----:B------:R-:W-:Y:S06]  /*0360*/  BAR.SYNC.DEFER_BLOCKING 0x0 ;  /* 0x0000000000007b1d */ /* 0x000fec0000010000 */
[----:B------:R-:W-:Y:S04]  /*0370*/  LDS R25, [R19] ;  /* 0x0000000013197984 */ /* 0x000fe80000000800 */
[----:B------:R-:W0:Y:S04]  /*0380*/  LDS.64 R8, [R17] ;  /* 0x0000000011087984 */ /* 0x000e280000000a00 */
[----:B------:R-:W1:Y:S01]  /*0390*/  LDS R6, [R19+0x8] ;  /* 0x0000080013067984 */ /* 0x000e620000000800 */
[----:B------:R-:W2:Y:S01]  /*03a0*/  I2F.F64.U32 R4, R15 ;  /* 0x0000000f00047312 */ /* 0x000ea20000201800 */
[----:B0-----:R-:W-:-:S07]  /*03b0*/  FFMA R8, R8, R25, R11 ;  /* 0x0000001908087223 */ /* 0x001fce000000000b */
[----:B------:R-:W0:Y:S01]  /*03c0*/  F2I.TRUNC.NTZ R8, R8 ;  /* 0x0000000800087305 */ /* 0x000e22000020f100 */
[----:B------:R-:W-:Y:S06]  /*03d0*/  BAR.SYNC.DEFER_BLOCKING 0x0 ;  /* 0x0000000000007b1d */ /* 0x000fec0000010000 */
[----:B--2---:R-:W-:Y:S01]  /*03e0*/  DSETP.GT.AND P0, PT, R2, R4, PT ;  /* 0x000000040200722a */ /* 0x004fe20003f04000 */
[----:B0-----:R-:W-:-:S05]  /*03f0*/  I2FP.F32.S32 R7, R8 ;  /* 0x0000000800077245 */ /* 0x001fca0000201400 */
[----:B-1----:R-:W-:-:S04]  /*0400*/  FFMA R6, R6, R9, R7 ;  /* 0x0000000906067223 */ /* 0x002fc80000000007 */
[----:B------:R0:W1:Y:S04]  /*0410*/  F2I.TRUNC.NTZ R11, R6 ;  /* 0x00000006000b7305 */ /* 0x000068000020f100 */
[----:B------:R-:W-:Y:S05]  /*0420*/  @P0 BRA `(.L_x_1) ;  /* 0xfffffffc00700947 */ /* 0x000fea000383ffff */
.L_x_0:
[----:B------:R-:W-:-:S13]  /*0430*/  ISETP.GE.AND P0, PT, R14, UR7, PT ;  /* 0x000000070e007c0c */ /* 0x000fda000bf06270 */
[----:B------:R-:W-:Y:S05]  /*0440*/  @P0 EXIT ;  /* 0x000000000000094d */ /* 0x000fea0003800000 */
[----:B------:R-:W2:Y:S01]  /*0450*/  LDC.64 R2, c[0x0][0x390] ;  /* 0x0000e400ff027b82 */ /* 0x000ea20000000a00 */
[----:B------:R-:W-:-:S04]  /*0460*/  IMAD R13, R13, UR7, R12 ;  /* 0x000000070d0d7c24 */ /* 0x000fc8000f8e020c */
[----:B--2---:R-:W-:-:S05]  /*0470*/  IMAD.WIDE R2, R13, 0x4, R2 ;  /* 0x000000040d027825 */ /* 0x004fca00078e0202 */
[----:B-1----:R-:W-:Y:S01]  /*0480*/  STG.E desc[UR10][R2.64], R11 ;  /* 0x0000000b02007986 */ /* 0x002fe2000c10190a */
[----:B------:R-:W-:Y:S05]  /*0490*/  EXIT ;  /* 0x000000000000794d */ /* 0x000fea0003800000 */
.L_x_2:
[----:B------:R-:W-:-:S00]  /*04a0*/  BRA `(.L_x_2) ;  /* 0xfffffffc00fc7947 */ /* 0x000fc0000383ffff */
[----:B------:R-:W-:-:S00]  /*04b0*/  NOP ;  /* 0x0000000000007918 */ /* 0x000fc00000000000 */
        /* <DEDUP_REMOVED lines=12> */
.L_x_3:


//--------------------- .nv.shared._Z26MatrixMultiplicationKernelPiS_S_i --------------------------
	.section	.nv.shared._Z26MatrixMultiplicationKernelPiS_S_i,"aw",@nobits
	.sectionflags	@""
	.align	4
.nv.shared._Z26MatrixMultiplicationKernelPiS_S_i:
	.zero		1056


//--------------------- .nv.shared.reserved.0     --------------------------
	.section	.nv.shared.reserved.0,"aw",@nobits
	.weak		__nv_reservedSMEM_offset_0_alias
	.size		__nv_reservedSMEM_offset_0_alias, 0, 64
	.other		__nv_reservedSMEM_offset_0_alias,@"STO_CUDA_RESERVED_SHARED STV_DEFAULT"
__nv_reservedSMEM_offset_0_alias:
	.zero		0
	.zero		64


//--------------------- .nv.constant0._Z26MatrixMultiplicationKernelPiS_S_i --------------------------
	.section	.nv.constant0._Z26MatrixMultiplicationKernelPiS_S_i,"a",@progbits
	.sectionflags	@""
	.align	4
.nv.constant0._Z26MatrixMultiplicationKernelPiS_S_i:
	.zero		924


//--------------------- SYMBOLS --------------------------

	.type		.nv.reservedSmem.offset0,@object
	.size		.nv.reservedSmem.offset0,0x4
	.type		.nv.reservedSmem.cap,@object
	.size		.nv.reservedSmem.cap,0x4
